//
// Generated by NVIDIA NVVM Compiler
//
// Compiler Build ID: CL-36424714
// Cuda compilation tools, release 13.0, V13.0.88
// Based on NVVM 20.0.0
//

.version 9.0
.target sm_100
.address_size 64

	// .globl	_Z10checkIndexv
.extern .func  (.param .b32 func_retval0) vprintf
(
	.param .b64 vprintf_param_0,
	.param .b64 vprintf_param_1
)
;
.global .align 1 .b8 $str[25] = {116, 104, 114, 101, 97, 100, 73, 100, 120, 58, 32, 40, 37, 100, 44, 32, 37, 100, 44, 32, 37, 100, 41, 10};
.global .align 1 .b8 $str$1[24] = {98, 108, 111, 99, 107, 73, 100, 120, 58, 32, 40, 37, 100, 44, 32, 37, 100, 44, 32, 37, 100, 41, 10};
.global .align 1 .b8 $str$2[24] = {98, 108, 111, 99, 107, 68, 105, 109, 58, 32, 40, 37, 100, 44, 32, 37, 100, 44, 32, 37, 100, 41, 10};
.global .align 1 .b8 $str$3[23] = {103, 114, 105, 100, 68, 105, 109, 58, 32, 40, 37, 100, 44, 32, 37, 100, 44, 32, 37, 100, 41, 10};

.visible .entry _Z10checkIndexv()
{
	.local .align 8 .b8 	__local_depot0[16];
	.reg .b64 	%SP;
	.reg .b64 	%SPL;
	.reg .b32 	%r<21>;
	.reg .b64 	%rd<11>;

	mov.u64 	%SPL, __local_depot0;
	cvta.local.u64 	%SP, %SPL;
	add.u64 	%rd1, %SP, 0;
	add.u64 	%rd2, %SPL, 0;
	mov.u32 	%r1, %tid.x;
	mov.u32 	%r2, %tid.y;
	mov.u32 	%r3, %tid.z;
	st.local.v2.u32 	[%rd2], {%r1, %r2};
	st.local.u32 	[%rd2+8], %r3;
	mov.u64 	%rd3, $str;
	cvta.global.u64 	%rd4, %rd3;
	{ // callseq 0, 0
	.param .b64 param0;
	st.param.b64 	[param0], %rd4;
	.param .b64 param1;
	st.param.b64 	[param1], %rd1;
	.param .b32 retval0;
	call.uni (retval0), 
	vprintf, 
	(
	param0, 
	param1
	);
	ld.param.b32 	%r4, [retval0];
	} // callseq 0
	mov.u32 	%r6, %ctaid.x;
	mov.u32 	%r7, %ctaid.y;
	mov.u32 	%r8, %ctaid.z;
	st.local.v2.u32 	[%rd2], {%r6, %r7};
	st.local.u32 	[%rd2+8], %r8;
	mov.u64 	%rd5, $str$1;
	cvta.global.u64 	%rd6, %rd5;
	{ // callseq 1, 0
	.param .b64 param0;
	st.param.b64 	[param0], %rd6;
	.param .b64 param1;
	st.param.b64 	[param1], %rd1;
	.param .b32 retval0;
	call.uni (retval0), 
	vprintf, 
	(
	param0, 
	param1
	);
	ld.param.b32 	%r9, [retval0];
	} // callseq 1
	mov.u32 	%r11, %ntid.x;
	mov.u32 	%r12, %ntid.y;
	mov.u32 	%r13, %ntid.z;
	st.local.v2.u32 	[%rd2], {%r11, %r12};
	st.local.u32 	[%rd2+8], %r13;
	mov.u64 	%rd7, $str$2;
	cvta.global.u64 	%rd8, %rd7;
	{ // callseq 2, 0
	.param .b64 param0;
	st.param.b64 	[param0], %rd8;
	.param .b64 param1;
	st.param.b64 	[param1], %rd1;
	.param .b32 retval0;
	call.uni (retval0), 
	vprintf, 
	(
	param0, 
	param1
	);
	ld.param.b32 	%r14, [retval0];
	} // callseq 2
	mov.u32 	%r16, %nctaid.x;
	mov.u32 	%r17, %nctaid.y;
	mov.u32 	%r18, %nctaid.z;
	st.local.v2.u32 	[%rd2], {%r16, %r17};
	st.local.u32 	[%rd2+8], %r18;
	mov.u64 	%rd9, $str$3;
	cvta.global.u64 	%rd10, %rd9;
	{ // callseq 3, 0
	.param .b64 param0;
	st.param.b64 	[param0], %rd10;
	.param .b64 param1;
	st.param.b64 	[param1], %rd1;
	.param .b32 retval0;
	call.uni (retval0), 
	vprintf, 
	(
	param0, 
	param1
	);
	ld.param.b32 	%r19, [retval0];
	} // callseq 3
	ret;

}


// ===== COMPILED SASS (sm_100) =====

	.target	sm_100

	.elftype	@"ET_EXEC"


//--------------------- .note.nv.tkinfo           --------------------------
	.section	.note.nv.tkinfo,"",@"SHT_NOTE"
	.sectionflags	@"SHF_NOTE_NV_TKINFO"
	.tkinfo
        /*0018*/ 	.word	0x00000002
        /*0030*/ 	.string	""
        /*0030*/ 	.string	"ptxas"
        /*0030*/ 	.string	"Cuda compilation tools, release 13.0, V13.0.88"
        /*0030*/ 	.string	"Build cuda_13.0.r13.0/compiler.36424714_0"
        /*0030*/ 	.string	"-arch sm_100 -m 64 "



//--------------------- .note.nv.cuinfo           --------------------------
	.section	.note.nv.cuinfo,"",@"SHT_NOTE"
	.sectionflags	@"SHF_NOTE_NV_CUINFO"
        /*0018*/ 	.short	0x0002
        /*001a*/ 	.short	0x0064
        /*001c*/ 	.short	0x0082
	.zero		2


//--------------------- .nv.info                  --------------------------
	.section	.nv.info,"",@"SHT_CUDA_INFO"
	.align	4


	//----- nvinfo : EIATTR_REGCOUNT
	.align		4
        /*0000*/ 	.byte	0x04, 0x2f
        /*0002*/ 	.short	(.L_5 - .L_4)
	.align		4
.L_4:
        /*0004*/ 	.word	index@(_Z10checkIndexv)
        /*0008*/ 	.word	0x00000018


	//----- nvinfo : EIATTR_FRAME_SIZE
	.align		4
.L_5:
        /*000c*/ 	.byte	0x04, 0x11
        /*000e*/ 	.short	(.L_7 - .L_6)
	.align		4
.L_6:
        /*0010*/ 	.word	index@(_Z10checkIndexv)
        /*0014*/ 	.word	0x00000010


	//----- nvinfo : EIATTR_MIN_STACK_SIZE
	.align		4
.L_7:
        /*0018*/ 	.byte	0x04, 0x12
        /*001a*/ 	.short	(.L_9 - .L_8)
	.align		4
.L_8:
        /*001c*/ 	.word	index@(_Z10checkIndexv)
        /*0020*/ 	.word	0x00000010
.L_9:


//--------------------- .nv.compat                --------------------------
	.section	.nv.compat,"",@"SHT_CUDA_COMPAT_INFO"
	.align	4
        /*0000*/ 	.byte	0x02, 0x09, 0x00, 0x00, 0x02, 0x02, 0x01, 0x00, 0x02, 0x05, 0x05, 0x00, 0x03, 0x07, 0x01, 0x01
        /*0010*/ 	.byte	0x02, 0x03, 0x00, 0x00, 0x02, 0x06, 0x01, 0x00, 0x04, 0x0b, 0x08, 0x00, 0x09, 0x00, 0x00, 0x00
        /*0020*/ 	.byte	0x00, 0x00, 0x00, 0x00


//--------------------- .nv.info._Z10checkIndexv  --------------------------
	.section	.nv.info._Z10checkIndexv,"",@"SHT_CUDA_INFO"
	.sectionflags	@""
	.align	4


	//----- nvinfo : EIATTR_CUDA_API_VERSION
	.align		4
        /*0000*/ 	.byte	0x04, 0x37
        /*0002*/ 	.short	(.L_11 - .L_10)
.L_10:
        /*0004*/ 	.word	0x00000082


	//----- nvinfo : EIATTR_SPARSE_MMA_MASK
	.align		4
.L_11:
        /*0008*/ 	.byte	0x03, 0x50
        /*000a*/ 	.short	0x0000


	//----- nvinfo : EIATTR_MAXREG_COUNT
	.align		4
        /*000c*/ 	.byte	0x03, 0x1b
        /*000e*/ 	.short	0x00ff


	//----- nvinfo : EIATTR_EXTERNS
	.align		4
        /*0010*/ 	.byte	0x04, 0x0f
        /*0012*/ 	.short	(.L_13 - .L_12)


	//   ....[0]....
	.align		4
.L_12:
        /*0014*/ 	.word	index@(vprintf)


	//----- nvinfo : EIATTR_MERCURY_ISA_VERSION
	.align		4
.L_13:
        /*0018*/ 	.byte	0x03, 0x5f
        /*001a*/ 	.short	0x0101


	//----- nvinfo : EIATTR_VRC_CTA_INIT_COUNT
	.align		4
        /*001c*/ 	.byte	0x02, 0x4a
	.zero		1
	.zero		1


	//----- nvinfo : EIATTR_SYSCALL_OFFSETS
	.align		4
        /*0020*/ 	.byte	0x04, 0x46
        /*0022*/ 	.short	(.L_15 - .L_14)


	//   ....[0]....
.L_14:
        /*0024*/ 	.word	0x00000130


	//   ....[1]....
        /*0028*/ 	.word	0x00000200


	//   ....[2]....
        /*002c*/ 	.word	0x000002d0


	//   ....[3]....
        /*0030*/ 	.word	0x000003a0


	//----- nvinfo : EIATTR_EXIT_INSTR_OFFSETS
	.align		4
.L_15:
        /*0034*/ 	.byte	0x04, 0x1c
        /*0036*/ 	.short	(.L_17 - .L_16)


	//   ....[0]....
.L_16:
        /*0038*/ 	.word	0x000003b0


	//----- nvinfo : EIATTR_SW_WAR
	.align		4
.L_17:
        /*003c*/ 	.byte	0x04, 0x36
        /*003e*/ 	.short	(.L_19 - .L_18)
.L_18:
        /*0040*/ 	.word	0x00000008
.L_19:


//--------------------- .nv.callgraph             --------------------------
	.section	.nv.callgraph,"",@"SHT_CUDA_CALLGRAPH"
	.align	4
	.sectionentsize	8
	.align		4
        /*0000*/ 	.word	0x00000000
	.align		4
        /*0004*/ 	.word	0xffffffff
	.align		4
        /*0008*/ 	.word	index@(_Z10checkIndexv)
	.align		4
        /*000c*/ 	.word	index@(vprintf)
	.align		4
        /*0010*/ 	.word	0x00000000
	.align		4
        /*0014*/ 	.word	0xfffffffe
	.align		4
        /*0018*/ 	.word	0x00000000
	.align		4
        /*001c*/ 	.word	0xfffffffd
	.align		4
        /*0020*/ 	.word	0x00000000
	.align		4
        /*0024*/ 	.word	0xfffffffc


//--------------------- .nv.constant4             --------------------------
	.section	.nv.constant4,"a",@progbits
	.align	8
	.align		8
.nv.constant4:
        /*0000*/ 	.dword	vprintf
	.align		8
        /*0008*/ 	.dword	$str
	.align		8
        /*0010*/ 	.dword	$str$1
	.align		8
        /*0018*/ 	.dword	$str$2
	.align		8
        /*0020*/ 	.dword	$str$3


//--------------------- .text._Z10checkIndexv     --------------------------
	.section	.text._Z10checkIndexv,"ax",@progbits
	.align	128
        .global         _Z10checkIndexv
        .type           _Z10checkIndexv,@function
        .size           _Z10checkIndexv,(.L_x_5 - _Z10checkIndexv)
        .other          _Z10checkIndexv,@"STO_CUDA_ENTRY STV_DEFAULT"
_Z10checkIndexv:
.text._Z10checkIndexv:
[----:B------:R-:W0:Y:S01]  /*0000*/  LDC R1, c[0x0][0x37c] ;  /* 0x0000df00ff017b82 */ /* 0x000e220000000800 */
[----:B------:R-:W1:Y:S01]  /*0010*/  S2R R10, SR_TID.X ;  /* 0x00000000000a7919 */ /* 0x000e620000002100 */
[----:B------:R-:W2:Y:S01]  /*0020*/  LDCU UR4, c[0x0][0x2f8] ;  /* 0x00005f00ff0477ac */ /* 0x000ea20008000800 */
[----:B0-----:R-:W-:Y:S01]  /*0030*/  VIADD R1, R1, 0xfffffff0 ;  /* 0xfffffff001017836 */ /* 0x001fe20000000000 */
[----:B------:R-:W-:Y:S01]  /*0040*/  MOV R2, 0x0 ;  /* 0x0000000000027802 */ /* 0x000fe20000000f00 */
[----:B------:R-:W1:Y:S01]  /*0050*/  S2R R11, SR_TID.Y ;  /* 0x00000000000b7919 */ /* 0x000e620000002200 */
[----:B------:R-:W0:Y:S02]  /*0060*/  LDCU UR5, c[0x0][0x2fc] ;  /* 0x00005f80ff0577ac */ /* 0x000e240008000800 */
[----:B------:R3:W4:Y:S01]  /*0070*/  LDC.64 R8, c[0x4][R2] ;  /* 0x0100000002087b82 */ /* 0x0007220000000a00 */
[----:B------:R-:W5:Y:S01]  /*0080*/  S2R R0, SR_TID.Z ;  /* 0x0000000000007919 */ /* 0x000f620000002300 */
[----:B------:R-:W3:Y:S01]  /*0090*/  LDCU.64 UR6, c[0x4][0x8] ;  /* 0x01000100ff0677ac */ /* 0x000ee20008000a00 */
[----:B--2---:R-:W-:-:S05]  /*00a0*/  IADD3 R17, P0, PT, R1, UR4, RZ ;  /* 0x0000000401117c10 */ /* 0x004fca000ff1e0ff */
[----:B0-----:R-:W-:Y:S02]  /*00b0*/  IMAD.X R16, RZ, RZ, UR5, P0 ;  /* 0x00000005ff107e24 */ /* 0x001fe400080e06ff */
[----:B------:R-:W-:Y:S01]  /*00c0*/  IMAD.MOV.U32 R6, RZ, RZ, R17 ;  /* 0x000000ffff067224 */ /* 0x000fe200078e0011 */
[----:B---3--:R-:W-:Y:S01]  /*00d0*/  MOV R4, UR6 ;  /* 0x0000000600047c02 */ /* 0x008fe20008000f00 */
[----:B------:R-:W-:Y:S01]  /*00e0*/  IMAD.U32 R5, RZ, RZ, UR7 ;  /* 0x00000007ff057e24 */ /* 0x000fe2000f8e00ff */
[----:B------:R-:W-:Y:S01]  /*00f0*/  MOV R7, R16 ;  /* 0x0000001000077202 */ /* 0x000fe20000000f00 */
[----:B-1----:R0:W-:Y:S04]  /*0100*/  STL.64 [R1], R10 ;  /* 0x0000000a01007387 */ /* 0x0021e80000100a00 */
[----:B-----5:R0:W-:Y:S02]  /*0110*/  STL [R1+0x8], R0 ;  /* 0x0000080001007387 */ /* 0x0201e40000100800 */
[----:B------:R-:W-:-:S07]  /*0120*/  LEPC R20, `(.L_x_0) ;  /* 0x000000001014794e */ /* 0x000fce0000000000 */
[----:B0---4-:R-:W-:Y:S05]  /*0130*/  CALL.ABS.NOINC R8 ;  /* 0x0000000008007343 */ /* 0x011fea0003c00000 */
.L_x_0:
[----:B------:R-:W0:Y:S01]  /*0140*/  S2R R8, SR_CTAID.X ;  /* 0x0000000000087919 */ /* 0x000e220000002500 */
[----:B------:R1:W2:Y:S01]  /*0150*/  LDC.64 R10, c[0x4][R2] ;  /* 0x01000000020a7b82 */ /* 0x0002a20000000a00 */
[----:B------:R-:W3:Y:S01]  /*0160*/  LDCU.64 UR4, c[0x4][0x10] ;  /* 0x01000200ff0477ac */ /* 0x000ee20008000a00 */
[----:B------:R-:W-:Y:S01]  /*0170*/  MOV R6, R17 ;  /* 0x0000001100067202 */ /* 0x000fe20000000f00 */
[----:B------:R-:W0:Y:S01]  /*0180*/  S2R R9, SR_CTAID.Y ;  /* 0x0000000000097919 */ /* 0x000e220000002600 */
[----:B------:R-:W-:Y:S01]  /*0190*/  IMAD.MOV.U32 R7, RZ, RZ, R16 ;  /* 0x000000ffff077224 */ /* 0x000fe200078e0010 */
[----:B------:R-:W4:Y:S01]  /*01a0*/  S2R R0, SR_CTAID.Z ;  /* 0x0000000000007919 */ /* 0x000f220000002700 */
[----:B---3--:R-:W-:Y:S02]  /*01b0*/  IMAD.U32 R4, RZ, RZ, UR4 ;  /* 0x00000004ff047e24 */ /* 0x008fe4000f8e00ff */
[----:B------:R-:W-:Y:S01]  /*01c0*/  IMAD.U32 R5, RZ, RZ, UR5 ;  /* 0x00000005ff057e24 */ /* 0x000fe2000f8e00ff */
[----:B0-----:R1:W-:Y:S04]  /*01d0*/  STL.64 [R1], R8 ;  /* 0x0000000801007387 */ /* 0x0013e80000100a00 */
[----:B----4-:R1:W-:Y:S02]  /*01e0*/  STL [R1+0x8], R0 ;  /* 0x0000080001007387 */ /* 0x0103e40000100800 */
[----:B------:R-:W-:-:S07]  /*01f0*/  LEPC R20, `(.L_x_1) ;  /* 0x000000001014794e */ /* 0x000fce0000000000 */
[----:B-12---:R-:W-:Y:S05]  /*0200*/  CALL.ABS.NOINC R10 ;  /* 0x000000000a007343 */ /* 0x006fea0003c00000 */
.L_x_1:
[----:B------:R-:W0:Y:S01]  /*0210*/  LDC R8, c[0x0][0x360] ;  /* 0x0000d800ff087b82 */ /* 0x000e220000000800 */
[----:B------:R-:W1:Y:S01]  /*0220*/  LDCU.64 UR4, c[0x4][0x18] ;  /* 0x01000300ff0477ac */ /* 0x000e620008000a00 */
[----:B------:R-:W-:Y:S01]  /*0230*/  IMAD.MOV.U32 R6, RZ, RZ, R17 ;  /* 0x000000ffff067224 */ /* 0x000fe200078e0011 */
[----:B------:R-:W-:-:S05]  /*0240*/  MOV R7, R16 ;  /* 0x0000001000077202 */ /* 0x000fca0000000f00 */
[----:B------:R-:W0:Y:S08]  /*0250*/  LDC R9, c[0x0][0x364] ;  /* 0x0000d900ff097b82 */ /* 0x000e300000000800 */
[----:B------:R-:W2:Y:S01]  /*0260*/  LDC R0, c[0x0][0x368] ;  /* 0x0000da00ff007b82 */ /* 0x000ea20000000800 */
[----:B-1----:R-:W-:Y:S01]  /*0270*/  IMAD.U32 R4, RZ, RZ, UR4 ;  /* 0x00000004ff047e24 */ /* 0x002fe2000f8e00ff */
[----:B------:R-:W-:-:S06]  /*0280*/  MOV R5, UR5 ;  /* 0x0000000500057c02 */ /* 0x000fcc0008000f00 */
[----:B------:R1:W3:Y:S01]  /*0290*/  LDC.64 R10, c[0x4][R2] ;  /* 0x01000000020a7b82 */ /* 0x0002e20000000a00 */
[----:B0-----:R1:W-:Y:S04]  /*02a0*/  STL.64 [R1], R8 ;  /* 0x0000000801007387 */ /* 0x0013e80000100a00 */
[----:B--2---:R1:W-:Y:S02]  /*02b0*/  STL [R1+0x8], R0 ;  /* 0x0000080001007387 */ /* 0x0043e40000100800 */
[----:B------:R-:W-:-:S07]  /*02c0*/  LEPC R20, `(.L_x_2) ;  /* 0x000000001014794e */ /* 0x000fce0000000000 */
[----:B-1-3--:R-:W-:Y:S05]  /*02d0*/  CALL.ABS.NOINC R10 ;  /* 0x000000000a007343 */ /* 0x00afea0003c00000 */
.L_x_2:
        /* <DEDUP_REMOVED lines=8> */
[----:B------:R-:W1:Y:S01]  /*0360*/  LDC.64 R2, c[0x4][R2] ;  /* 0x0100000002027b82 */ /* 0x000e620000000a00 */
[----:B0-----:R0:W-:Y:S04]  /*0370*/  STL.64 [R1], R8 ;  /* 0x0000000801007387 */ /* 0x0011e80000100a00 */
[----:B--2---:R0:W-:Y:S02]  /*0380*/  STL [R1+0x8], R0 ;  /* 0x0000080001007387 */ /* 0x0041e40000100800 */
[----:B------:R-:W-:-:S07]  /*0390*/  LEPC R20, `(.L_x_3) ;  /* 0x000000001014794e */ /* 0x000fce0000000000 */
[----:B01----:R-:W-:Y:S05]  /*03a0*/  CALL.ABS.NOINC R2 ;  /* 0x0000000002007343 */ /* 0x003fea0003c00000 */
.L_x_3:
[----:B------:R-:W-:Y:S05]  /*03b0*/  EXIT ;  /* 0x000000000000794d */ /* 0x000fea0003800000 */
.L_x_4:
[----:B------:R-:W-:-:S00]  /*03c0*/  BRA `(.L_x_4) ;  /* 0xfffffffc00fc7947 */ /* 0x000fc0000383ffff */
[----:B------:R-:W-:-:S00]  /*03d0*/  NOP ;  /* 0x0000000000007918 */ /* 0x000fc00000000000 */
        /* <DEDUP_REMOVED lines=10> */
.L_x_5:


//--------------------- .nv.global.init           --------------------------
	.section	.nv.global.init,"aw",@progbits
.nv.global.init:
	.type		$str$3,@object
	.size		$str$3,($str$2 - $str$3)
$str$3:
        /*0000*/ 	.byte	0x67, 0x72, 0x69, 0x64, 0x44, 0x69, 0x6d, 0x3a, 0x20, 0x28, 0x25, 0x64, 0x2c, 0x20, 0x25, 0x64
        /*0010*/ 	.byte	0x2c, 0x20, 0x25, 0x64, 0x29, 0x0a, 0x00
	.type		$str$2,@object
	.size		$str$2,($str$1 - $str$2)
$str$2:
        /*0017*/ 	.byte	0x62, 0x6c, 0x6f, 0x63, 0x6b, 0x44, 0x69, 0x6d, 0x3a, 0x20, 0x28, 0x25, 0x64, 0x2c, 0x20, 0x25
        /*0027*/ 	.byte	0x64, 0x2c, 0x20, 0x25, 0x64, 0x29, 0x0a, 0x00
	.type		$str$1,@object
	.size		$str$1,($str - $str$1)
$str$1:
        /*002f*/ 	.byte	0x62, 0x6c, 0x6f, 0x63, 0x6b, 0x49, 0x64, 0x78, 0x3a, 0x20, 0x28, 0x25, 0x64, 0x2c, 0x20, 0x25
        /*003f*/ 	.byte	0x64, 0x2c, 0x20, 0x25, 0x64, 0x29, 0x0a, 0x00
	.type		$str,@object
	.size		$str,(.L_0 - $str)
$str:
        /*0047*/ 	.byte	0x74, 0x68, 0x72, 0x65, 0x61, 0x64, 0x49, 0x64, 0x78, 0x3a, 0x20, 0x28, 0x25, 0x64, 0x2c, 0x20
        /*0057*/ 	.byte	0x25, 0x64, 0x2c, 0x20, 0x25, 0x64, 0x29, 0x0a, 0x00
.L_0:


//--------------------- .nv.shared.reserved.0     --------------------------
	.section	.nv.shared.reserved.0,"aw",@nobits
	.weak		__nv_reservedSMEM_offset_0_alias
	.size		__nv_reservedSMEM_offset_0_alias, 0, 64
	.other		__nv_reservedSMEM_offset_0_alias,@"STO_CUDA_RESERVED_SHARED STV_DEFAULT"
__nv_reservedSMEM_offset_0_alias:
	.zero		0
	.zero		64


//--------------------- .nv.constant0._Z10checkIndexv --------------------------
	.section	.nv.constant0._Z10checkIndexv,"a",@progbits
	.sectionflags	@""
	.align	4
.nv.constant0._Z10checkIndexv:
	.zero		896


//--------------------- SYMBOLS --------------------------

	.type		.nv.reservedSmem.offset0,@object
	.size		.nv.reservedSmem.offset0,0x4
	.type		vprintf,@function
